	.headerflags	@"EF_CUDA_TEXMODE_UNIFIED EF_CUDA_64BIT_ADDRESS EF_CUDA_ACCELERATORS EF_CUDA_SM90 EF_CUDA_VIRTUAL_SM(EF_CUDA_SM90)"
	.elftype	@"ET_EXEC"


//--------------------- .nv.info                  --------------------------
	.section	.nv.info,"",@"SHT_CUDA_INFO"
	.align	4


	//----- nvinfo : EIATTR_REGCOUNT
	.align		4
        /*0000*/ 	.byte	0x04, 0x2f
        /*0002*/ 	.short	(.L_1 - .L_0)
	.align		4
.L_0:
        /*0004*/ 	.word	index@(triton_poi_fused_convolution_relu_threshold_backward_1)
        /*0008*/ 	.word	0x0000000e


	//----- nvinfo : EIATTR_MIN_STACK_SIZE
	.align		4
.L_1:
        /*000c*/ 	.byte	0x04, 0x12
        /*000e*/ 	.short	(.L_3 - .L_2)
	.align		4
.L_2:
        /*0010*/ 	.word	index@(triton_poi_fused_convolution_relu_threshold_backward_1)
        /*0014*/ 	.word	0x00000000


	//----- nvinfo : EIATTR_FRAME_SIZE
	.align		4
.L_3:
        /*0018*/ 	.byte	0x04, 0x11
        /*001a*/ 	.short	(.L_5 - .L_4)
	.align		4
.L_4:
        /*001c*/ 	.word	index@(triton_poi_fused_convolution_relu_threshold_backward_1)
        /*0020*/ 	.word	0x00000000


	//----- nvinfo : EIATTR_MIN_STACK_SIZE
	.align		4
.L_5:
        /*0024*/ 	.byte	0x04, 0x12
        /*0026*/ 	.short	(.L_7 - .L_6)
	.align		4
.L_6:
        /*0028*/ 	.word	index@(triton_poi_fused_convolution_relu_threshold_backward_1)
        /*002c*/ 	.word	0x00000000
.L_7:


//--------------------- .nv.info.triton_poi_fused_convolution_relu_threshold_backward_1 --------------------------
	.section	.nv.info.triton_poi_fused_convolution_relu_threshold_backward_1,"",@"SHT_CUDA_INFO"
	.sectionflags	@""
	.align	4


	//----- nvinfo : EIATTR_CUDA_API_VERSION
	.align		4
        /*0000*/ 	.byte	0x04, 0x37
        /*0002*/ 	.short	(.L_9 - .L_8)
.L_8:
        /*0004*/ 	.word	0x0000007c


	//----- nvinfo : EIATTR_KPARAM_INFO
	.align		4
.L_9:
        /*0008*/ 	.byte	0x04, 0x17
        /*000a*/ 	.short	(.L_11 - .L_10)
.L_10:
        /*000c*/ 	.word	0x00000000
        /*0010*/ 	.short	0x0003
        /*0012*/ 	.short	0x0018
        /*0014*/ 	.byte	0x00, 0xf0, 0x11, 0x00


	//----- nvinfo : EIATTR_KPARAM_INFO
	.align		4
.L_11:
        /*0018*/ 	.byte	0x04, 0x17
        /*001a*/ 	.short	(.L_13 - .L_12)
.L_12:
        /*001c*/ 	.word	0x00000000
        /*0020*/ 	.short	0x0002
        /*0022*/ 	.short	0x0010
        /*0024*/ 	.byte	0x00, 0xf4, 0x21, 0x00


	//----- nvinfo : EIATTR_KPARAM_INFO
	.align		4
.L_13:
        /*0028*/ 	.byte	0x04, 0x17
        /*002a*/ 	.short	(.L_15 - .L_14)
.L_14:
        /*002c*/ 	.word	0x00000000
        /*0030*/ 	.short	0x0001
        /*0032*/ 	.short	0x0008
        /*0034*/ 	.byte	0x00, 0xf4, 0x21, 0x00


	//----- nvinfo : EIATTR_KPARAM_INFO
	.align		4
.L_15:
        /*0038*/ 	.byte	0x04, 0x17
        /*003a*/ 	.short	(.L_17 - .L_16)
.L_16:
        /*003c*/ 	.word	0x00000000
        /*0040*/ 	.short	0x0000
        /*0042*/ 	.short	0x0000
        /*0044*/ 	.byte	0x00, 0xf4, 0x21, 0x00


	//----- nvinfo : EIATTR_SPARSE_MMA_MASK
	.align		4
.L_17:
        /*0048*/ 	.byte	0x03, 0x50
        /*004a*/ 	.short	0x0000


	//----- nvinfo : EIATTR_MAXREG_COUNT
	.align		4
        /*004c*/ 	.byte	0x03, 0x1b
        /*004e*/ 	.short	0x00ff


	//----- nvinfo : EIATTR_EXIT_INSTR_OFFSETS
	.align		4
        /*0050*/ 	.byte	0x04, 0x1c
        /*0052*/ 	.short	(.L_19 - .L_18)


	//   ....[0]....
.L_18:
        /*0054*/ 	.word	0x00000280


	//   ....[1]....
        /*0058*/ 	.word	0x000002a0


	//----- nvinfo : EIATTR_REQNTID
	.align		4
.L_19:
        /*005c*/ 	.byte	0x04, 0x10
        /*005e*/ 	.short	(.L_21 - .L_20)
.L_20:
        /*0060*/ 	.word	0x00000020
        /*0064*/ 	.word	0x00000001
        /*0068*/ 	.word	0x00000001


	//----- nvinfo : EIATTR_CBANK_PARAM_SIZE
	.align		4
.L_21:
        /*006c*/ 	.byte	0x03, 0x19
        /*006e*/ 	.short	0x001c


	//----- nvinfo : EIATTR_PARAM_CBANK
	.align		4
        /*0070*/ 	.byte	0x04, 0x0a
        /*0072*/ 	.short	(.L_23 - .L_22)
	.align		4
.L_22:
        /*0074*/ 	.word	index@(.nv.constant0.triton_poi_fused_convolution_relu_threshold_backward_1)
        /*0078*/ 	.short	0x0210
        /*007a*/ 	.short	0x001c


	//----- nvinfo : EIATTR_SW_WAR
	.align		4
.L_23:
        /*007c*/ 	.byte	0x04, 0x36
        /*007e*/ 	.short	(.L_25 - .L_24)
.L_24:
        /*0080*/ 	.word	0x00000008
.L_25:


//--------------------- .nv.callgraph             --------------------------
	.section	.nv.callgraph,"",@"SHT_CUDA_CALLGRAPH"
	.align	4
	.sectionentsize	8
	.align		4
        /*0000*/ 	.word	0x00000000
	.align		4
        /*0004*/ 	.word	0xffffffff
	.align		4
        /*0008*/ 	.word	0x00000000
	.align		4
        /*000c*/ 	.word	0xfffffffe
	.align		4
        /*0010*/ 	.word	0x00000000
	.align		4
        /*0014*/ 	.word	0xfffffffd
	.align		4
        /*0018*/ 	.word	0x00000000
	.align		4
        /*001c*/ 	.word	0xfffffffc


//--------------------- .text.triton_poi_fused_convolution_relu_threshold_backward_1 --------------------------
	.section	.text.triton_poi_fused_convolution_relu_threshold_backward_1,"ax",@progbits
	.align	128
        .global         triton_poi_fused_convolution_relu_threshold_backward_1
        .type           triton_poi_fused_convolution_relu_threshold_backward_1,@function
        .size           triton_poi_fused_convolution_relu_threshold_backward_1,(.L_x_1 - triton_poi_fused_convolution_relu_threshold_backward_1)
        .other          triton_poi_fused_convolution_relu_threshold_backward_1,@"STO_CUDA_ENTRY STV_DEFAULT"
triton_poi_fused_convolution_relu_threshold_backward_1:
.text.triton_poi_fused_convolution_relu_threshold_backward_1:
[----:B------:R-:W0:Y:S02]  /*0000*/  LDC R1, c[0x0][0x28] ;  /* 0x00000a00ff017b82 */ /* 0x000e240000000800 */
[----:B------:R-:W1:Y:S01]  /*0010*/  S2R R0, SR_TID.X ;  /* 0x0000000000007919 */ /* 0x000e620000002100 */
[----:B------:R-:W2:Y:S01]  /*0020*/  LDC.64 R4, c[0x0][0x218] ;  /* 0x00008600ff047b82 */ /* 0x000ea20000000a00 */
[----:B------:R-:W-:Y:S01]  /*0030*/  IMAD.MOV.U32 R11, RZ, RZ, RZ ;  /* 0x000000ffff0b7224 */ /* 0x000fe200078e00ff */
[----:B------:R-:W-:Y:S01]  /*0040*/  ULDC.64 UR4, c[0x0][0x208] ;  /* 0x0000820000047ab9 */ /* 0x000fe20000000a00 */
[----:B------:R-:W3:Y:S01]  /*0050*/  S2R R7, SR_CTAID.X ;  /* 0x0000000000077919 */ /* 0x000ee20000002500 */
[----:B------:R-:W-:Y:S01]  /*0060*/  ULDC.64 UR6, c[0x0][0x220] ;  /* 0x0000880000067ab9 */ /* 0x000fe20000000a00 */
[----:B-1----:R-:W-:Y:S01]  /*0070*/  IMAD.SHL.U32 R0, R0, 0x2, RZ ;  /* 0x0000000200007824 */ /* 0x002fe200078e00ff */
[----:B---3--:R-:W-:-:S04]  /*0080*/  SHF.R.S32.HI R2, RZ, 0x19, R7 ;  /* 0x00000019ff027819 */ /* 0x008fc80000011407 */
[----:B------:R-:W-:Y:S02]  /*0090*/  LOP3.LUT R0, R0, 0x3e, RZ, 0xc0, !PT ;  /* 0x0000003e00007812 */ /* 0x000fe400078ec0ff */
[----:B------:R-:W-:-:S03]  /*00a0*/  SGXT R2, R2, 0x1 ;  /* 0x000000010202781a */ /* 0x000fc60000000200 */
[----:B------:R-:W-:-:S05]  /*00b0*/  IMAD R7, R7, 0x40, R0 ;  /* 0x0000004007077824 */ /* 0x000fca00078e0200 */
[----:B------:R-:W-:Y:S02]  /*00c0*/  LEA.HI R0, R2, R7, RZ, 0x2 ;  /* 0x0000000702007211 */ /* 0x000fe400078f10ff */
[----:B------:R-:W1:Y:S01]  /*00d0*/  LDC.64 R2, c[0x0][0x210] ;  /* 0x00008400ff027b82 */ /* 0x000e620000000a00 */
[----:B------:R-:W-:Y:S02]  /*00e0*/  ISETP.GE.AND P0, PT, R7, 0x40, PT ;  /* 0x000000400700780c */ /* 0x000fe40003f06270 */
[----:B------:R-:W-:-:S04]  /*00f0*/  SHF.R.S32.HI R0, RZ, 0x2, R0 ;  /* 0x00000002ff007819 */ /* 0x000fc80000011400 */
[----:B------:R-:W-:-:S04]  /*0100*/  LEA.HI R6, R0, R0, RZ, 0x2 ;  /* 0x0000000000067211 */ /* 0x000fc800078f10ff */
[----:B------:R-:W-:-:S05]  /*0110*/  LOP3.LUT R9, R6, 0xfffffffc, RZ, 0xc0, !PT ;  /* 0xfffffffc06097812 */ /* 0x000fca00078ec0ff */
[----:B------:R-:W-:Y:S02]  /*0120*/  IMAD.IADD R9, R0, 0x1, -R9 ;  /* 0x0000000100097824 */ /* 0x000fe400078e0a09 */
[----:B------:R-:W-:Y:S02]  /*0130*/  IMAD.MOV.U32 R0, RZ, RZ, RZ ;  /* 0x000000ffff007224 */ /* 0x000fe400078e00ff */
[----:B--2---:R-:W-:Y:S01]  /*0140*/  IMAD.WIDE R4, R9, 0x4, R4 ;  /* 0x0000000409047825 */ /* 0x004fe200078e0204 */
[----:B------:R-:W-:-:S03]  /*0150*/  CS2R R8, SRZ ;  /* 0x0000000000087805 */ /* 0x000fc6000001ff00 */
[----:B-1----:R-:W-:Y:S01]  /*0160*/  IMAD.WIDE R2, R7, 0x4, R2 ;  /* 0x0000000407027825 */ /* 0x002fe200078e0202 */
[----:B------:R-:W2:Y:S04]  /*0170*/  @!P0 LDG.E.EL R11, desc[UR4][R4.64] ;  /* 0x00000004040b8981 */ /* 0x000ea8000c2e1900 */
[----:B------:R-:W2:Y:S04]  /*0180*/  @!P0 LDG.E.64 R8, desc[UR4][R2.64] ;  /* 0x0000000402088981 */ /* 0x000ea8000c1e1b00 */
[----:B------:R-:W3:Y:S01]  /*0190*/  @!P0 LDG.E.EL R0, desc[UR4][R4.64] ;  /* 0x0000000404008981 */ /* 0x000ee2000c2e1900 */
[----:B--2---:R-:W-:Y:S01]  /*01a0*/  FSETP.GEU.AND P2, PT, R8, -R11, PT ;  /* 0x8000000b0800720b */ /* 0x004fe20003f4e000 */
[----:B------:R-:W-:Y:S01]  /*01b0*/  FADD R8, R11, R8 ;  /* 0x000000080b087221 */ /* 0x000fe20000000000 */
[----:B---3--:R-:W-:Y:S01]  /*01c0*/  FADD R6, R0, R9 ;  /* 0x0000000900067221 */ /* 0x008fe20000000000 */
[----:B------:R-:W-:-:S03]  /*01d0*/  FSETP.GEU.AND P1, PT, R9, -R0, PT ;  /* 0x800000000900720b */ /* 0x000fc60003f2e000 */
[----:B------:R-:W-:Y:S02]  /*01e0*/  FSEL R8, R8, RZ, P2 ;  /* 0x000000ff08087208 */ /* 0x000fe40001000000 */
[----:B------:R-:W-:Y:S02]  /*01f0*/  FSEL R9, R6, RZ, P1 ;  /* 0x000000ff06097208 */ /* 0x000fe40000800000 */
[----:B------:R-:W-:Y:S02]  /*0200*/  FSETP.GTU.AND P3, PT, R8, RZ, PT ;  /* 0x000000ff0800720b */ /* 0x000fe40003f6c000 */
[----:B------:R-:W-:Y:S02]  /*0210*/  FSETP.GTU.AND P2, PT, R9, RZ, PT ;  /* 0x000000ff0900720b */ /* 0x000fe40003f4c000 */
[----:B------:R-:W-:Y:S02]  /*0220*/  IADD3 R6, P1, R7, UR6, RZ ;  /* 0x0000000607067c10 */ /* 0x000fe4000ff3e0ff */
[----:B------:R-:W-:-:S02]  /*0230*/  SEL R0, RZ, 0x1, P3 ;  /* 0x00000001ff007807 */ /* 0x000fc40001800000 */
[----:B------:R-:W-:Y:S01]  /*0240*/  SEL R5, RZ, 0x100, P2 ;  /* 0x00000100ff057807 */ /* 0x000fe20001000000 */
[----:B------:R1:W-:Y:S01]  /*0250*/  @!P0 STG.E.64 desc[UR4][R2.64], R8 ;  /* 0x0000000802008986 */ /* 0x0003e2000c101b04 */
[----:B------:R-:W-:-:S03]  /*0260*/  LEA.HI.X.SX32 R7, R7, UR7, 0x1, P1 ;  /* 0x0000000707077c11 */ /* 0x000fc600088f0eff */
[----:B------:R-:W-:Y:S01]  /*0270*/  IMAD.IADD R5, R0, 0x1, R5 ;  /* 0x0000000100057824 */ /* 0x000fe200078e0205 */
[----:B------:R-:W-:Y:S06]  /*0280*/  @P0 EXIT ;  /* 0x000000000000094d */ /* 0x000fec0003800000 */
[----:B------:R-:W-:Y:S01]  /*0290*/  STG.E.U16 desc[UR4][R6.64], R5 ;  /* 0x0000000506007986 */ /* 0x000fe2000c101504 */
[----:B------:R-:W-:Y:S05]  /*02a0*/  EXIT ;  /* 0x000000000000794d */ /* 0x000fea0003800000 */
.L_x_0:
[----:B------:R-:W-:-:S00]  /*02b0*/  BRA `(.L_x_0) ;  /* 0xfffffffc00fc7947 */ /* 0x000fc0000383ffff */
[----:B------:R-:W-:-:S00]  /*02c0*/  NOP ;  /* 0x0000000000007918 */ /* 0x000fc00000000000 */
        /* <DEDUP_REMOVED lines=11> */
.L_x_1:


//--------------------- .nv.constant0.triton_poi_fused_convolution_relu_threshold_backward_1 --------------------------
	.section	.nv.constant0.triton_poi_fused_convolution_relu_threshold_backward_1,"a",@progbits
	.sectionflags	@""
	.align	4
.nv.constant0.triton_poi_fused_convolution_relu_threshold_backward_1:
	.zero		556
